//
// Generated by NVIDIA NVVM Compiler
//
// Compiler Build ID: CL-36424714
// Cuda compilation tools, release 13.0, V13.0.88
// Based on NVVM 20.0.0
//

.version 9.0
.target sm_100
.address_size 64

	// .globl	_Z14multiplyArraysPfS_S_i

.visible .entry _Z14multiplyArraysPfS_S_i(
	.param .u64 .ptr .align 1 _Z14multiplyArraysPfS_S_i_param_0,
	.param .u64 .ptr .align 1 _Z14multiplyArraysPfS_S_i_param_1,
	.param .u64 .ptr .align 1 _Z14multiplyArraysPfS_S_i_param_2,
	.param .u32 _Z14multiplyArraysPfS_S_i_param_3
)
{
	.reg .pred 	%p<2>;
	.reg .b32 	%r<6>;
	.reg .b32 	%f<4>;
	.reg .b64 	%rd<11>;

	ld.param.u64 	%rd1, [_Z14multiplyArraysPfS_S_i_param_0];
	ld.param.u64 	%rd2, [_Z14multiplyArraysPfS_S_i_param_1];
	ld.param.u64 	%rd3, [_Z14multiplyArraysPfS_S_i_param_2];
	ld.param.u32 	%r2, [_Z14multiplyArraysPfS_S_i_param_3];
	mov.u32 	%r3, %tid.x;
	mov.u32 	%r4, %ctaid.x;
	mov.u32 	%r5, %ntid.x;
	mad.lo.s32 	%r1, %r4, %r5, %r3;
	setp.ge.s32 	%p1, %r1, %r2;
	@%p1 bra 	$L__BB0_2;
	cvta.to.global.u64 	%rd4, %rd1;
	cvta.to.global.u64 	%rd5, %rd2;
	cvta.to.global.u64 	%rd6, %rd3;
	mul.wide.s32 	%rd7, %r1, 4;
	add.s64 	%rd8, %rd4, %rd7;
	ld.global.f32 	%f1, [%rd8];
	add.s64 	%rd9, %rd5, %rd7;
	ld.global.f32 	%f2, [%rd9];
	mul.f32 	%f3, %f1, %f2;
	add.s64 	%rd10, %rd6, %rd7;
	st.global.f32 	[%rd10], %f3;
$L__BB0_2:
	ret;

}


// ===== COMPILED SASS (sm_100) =====

	.target	sm_100

	.elftype	@"ET_EXEC"


//--------------------- .note.nv.tkinfo           --------------------------
	.section	.note.nv.tkinfo,"",@"SHT_NOTE"
	.sectionflags	@"SHF_NOTE_NV_TKINFO"
	.tkinfo
        /*0018*/ 	.word	0x00000002
        /*0030*/ 	.string	""
        /*0030*/ 	.string	"ptxas"
        /*0030*/ 	.string	"Cuda compilation tools, release 13.0, V13.0.88"
        /*0030*/ 	.string	"Build cuda_13.0.r13.0/compiler.36424714_0"
        /*0030*/ 	.string	"-arch sm_100 -m 64 "



//--------------------- .note.nv.cuinfo           --------------------------
	.section	.note.nv.cuinfo,"",@"SHT_NOTE"
	.sectionflags	@"SHF_NOTE_NV_CUINFO"
        /*0018*/ 	.short	0x0002
        /*001a*/ 	.short	0x0064
        /*001c*/ 	.short	0x0082
	.zero		2


//--------------------- .nv.info                  --------------------------
	.section	.nv.info,"",@"SHT_CUDA_INFO"
	.align	4


	//----- nvinfo : EIATTR_REGCOUNT
	.align		4
        /*0000*/ 	.byte	0x04, 0x2f
        /*0002*/ 	.short	(.L_1 - .L_0)
	.align		4
.L_0:
        /*0004*/ 	.word	index@(_Z14multiplyArraysPfS_S_i)
        /*0008*/ 	.word	0x0000000c


	//----- nvinfo : EIATTR_FRAME_SIZE
	.align		4
.L_1:
        /*000c*/ 	.byte	0x04, 0x11
        /*000e*/ 	.short	(.L_3 - .L_2)
	.align		4
.L_2:
        /*0010*/ 	.word	index@(_Z14multiplyArraysPfS_S_i)
        /*0014*/ 	.word	0x00000000


	//----- nvinfo : EIATTR_MIN_STACK_SIZE
	.align		4
.L_3:
        /*0018*/ 	.byte	0x04, 0x12
        /*001a*/ 	.short	(.L_5 - .L_4)
	.align		4
.L_4:
        /*001c*/ 	.word	index@(_Z14multiplyArraysPfS_S_i)
        /*0020*/ 	.word	0x00000000
.L_5:


//--------------------- .nv.compat                --------------------------
	.section	.nv.compat,"",@"SHT_CUDA_COMPAT_INFO"
	.align	4
        /*0000*/ 	.byte	0x02, 0x09, 0x00, 0x00, 0x02, 0x02, 0x01, 0x00, 0x02, 0x05, 0x05, 0x00, 0x03, 0x07, 0x01, 0x01
        /*0010*/ 	.byte	0x02, 0x03, 0x00, 0x00, 0x02, 0x06, 0x01, 0x00, 0x04, 0x0b, 0x08, 0x00, 0x09, 0x00, 0x00, 0x00
        /*0020*/ 	.byte	0x00, 0x00, 0x00, 0x00


//--------------------- .nv.info._Z14multiplyArraysPfS_S_i --------------------------
	.section	.nv.info._Z14multiplyArraysPfS_S_i,"",@"SHT_CUDA_INFO"
	.sectionflags	@""
	.align	4


	//----- nvinfo : EIATTR_CUDA_API_VERSION
	.align		4
        /*0000*/ 	.byte	0x04, 0x37
        /*0002*/ 	.short	(.L_7 - .L_6)
.L_6:
        /*0004*/ 	.word	0x00000082


	//----- nvinfo : EIATTR_KPARAM_INFO
	.align		4
.L_7:
        /*0008*/ 	.byte	0x04, 0x17
        /*000a*/ 	.short	(.L_9 - .L_8)
.L_8:
        /*000c*/ 	.word	0x00000000
        /*0010*/ 	.short	0x0003
        /*0012*/ 	.short	0x0018
        /*0014*/ 	.byte	0x00, 0xf0, 0x11, 0x00


	//----- nvinfo : EIATTR_KPARAM_INFO
	.align		4
.L_9:
        /*0018*/ 	.byte	0x04, 0x17
        /*001a*/ 	.short	(.L_11 - .L_10)
.L_10:
        /*001c*/ 	.word	0x00000000
        /*0020*/ 	.short	0x0002
        /*0022*/ 	.short	0x0010
        /*0024*/ 	.byte	0x00, 0xf5, 0x21, 0x00


	//----- nvinfo : EIATTR_KPARAM_INFO
	.align		4
.L_11:
        /*0028*/ 	.byte	0x04, 0x17
        /*002a*/ 	.short	(.L_13 - .L_12)
.L_12:
        /*002c*/ 	.word	0x00000000
        /*0030*/ 	.short	0x0001
        /*0032*/ 	.short	0x0008
        /*0034*/ 	.byte	0x00, 0xf5, 0x21, 0x00


	//----- nvinfo : EIATTR_KPARAM_INFO
	.align		4
.L_13:
        /*0038*/ 	.byte	0x04, 0x17
        /*003a*/ 	.short	(.L_15 - .L_14)
.L_14:
        /*003c*/ 	.word	0x00000000
        /*0040*/ 	.short	0x0000
        /*0042*/ 	.short	0x0000
        /*0044*/ 	.byte	0x00, 0xf5, 0x21, 0x00


	//----- nvinfo : EIATTR_SPARSE_MMA_MASK
	.align		4
.L_15:
        /*0048*/ 	.byte	0x03, 0x50
        /*004a*/ 	.short	0x0000


	//----- nvinfo : EIATTR_MAXREG_COUNT
	.align		4
        /*004c*/ 	.byte	0x03, 0x1b
        /*004e*/ 	.short	0x00ff


	//----- nvinfo : EIATTR_MERCURY_ISA_VERSION
	.align		4
        /*0050*/ 	.byte	0x03, 0x5f
        /*0052*/ 	.short	0x0101


	//----- nvinfo : EIATTR_VRC_CTA_INIT_COUNT
	.align		4
        /*0054*/ 	.byte	0x02, 0x4a
	.zero		1
	.zero		1


	//----- nvinfo : EIATTR_EXIT_INSTR_OFFSETS
	.align		4
        /*0058*/ 	.byte	0x04, 0x1c
        /*005a*/ 	.short	(.L_17 - .L_16)


	//   ....[0]....
.L_16:
        /*005c*/ 	.word	0x00000070


	//   ....[1]....
        /*0060*/ 	.word	0x00000130


	//----- nvinfo : EIATTR_CBANK_PARAM_SIZE
	.align		4
.L_17:
        /*0064*/ 	.byte	0x03, 0x19
        /*0066*/ 	.short	0x001c


	//----- nvinfo : EIATTR_PARAM_CBANK
	.align		4
        /*0068*/ 	.byte	0x04, 0x0a
        /*006a*/ 	.short	(.L_19 - .L_18)
	.align		4
.L_18:
        /*006c*/ 	.word	index@(.nv.constant0._Z14multiplyArraysPfS_S_i)
        /*0070*/ 	.short	0x0380
        /*0072*/ 	.short	0x001c


	//----- nvinfo : EIATTR_SW_WAR
	.align		4
.L_19:
        /*0074*/ 	.byte	0x04, 0x36
        /*0076*/ 	.short	(.L_21 - .L_20)
.L_20:
        /*0078*/ 	.word	0x00000008
.L_21:


//--------------------- .nv.callgraph             --------------------------
	.section	.nv.callgraph,"",@"SHT_CUDA_CALLGRAPH"
	.align	4
	.sectionentsize	8
	.align		4
        /*0000*/ 	.word	0x00000000
	.align		4
        /*0004*/ 	.word	0xffffffff
	.align		4
        /*0008*/ 	.word	0x00000000
	.align		4
        /*000c*/ 	.word	0xfffffffe
	.align		4
        /*0010*/ 	.word	0x00000000
	.align		4
        /*0014*/ 	.word	0xfffffffd
	.align		4
        /*0018*/ 	.word	0x00000000
	.align		4
        /*001c*/ 	.word	0xfffffffc


//--------------------- .text._Z14multiplyArraysPfS_S_i --------------------------
	.section	.text._Z14multiplyArraysPfS_S_i,"ax",@progbits
	.align	128
        .global         _Z14multiplyArraysPfS_S_i
        .type           _Z14multiplyArraysPfS_S_i,@function
        .size           _Z14multiplyArraysPfS_S_i,(.L_x_1 - _Z14multiplyArraysPfS_S_i)
        .other          _Z14multiplyArraysPfS_S_i,@"STO_CUDA_ENTRY STV_DEFAULT"
_Z14multiplyArraysPfS_S_i:
.text._Z14multiplyArraysPfS_S_i:
[----:B------:R-:W-:Y:S01]  /*0000*/  LDC R1, c[0x0][0x37c] ;  /* 0x0000df00ff017b82 */ /* 0x000fe20000000800 */
[----:B------:R-:W0:Y:S07]  /*0010*/  S2R R9, SR_TID.X ;  /* 0x0000000000097919 */ /* 0x000e2e0000002100 */
[----:B------:R-:W0:Y:S01]  /*0020*/  S2UR UR4, SR_CTAID.X ;  /* 0x00000000000479c3 */ /* 0x000e220000002500 */
[----:B------:R-:W1:Y:S07]  /*0030*/  LDCU UR5, c[0x0][0x398] ;  /* 0x00007300ff0577ac */ /* 0x000e6e0008000800 */
[----:B------:R-:W0:Y:S02]  /*0040*/  LDC R0, c[0x0][0x360] ;  /* 0x0000d800ff007b82 */ /* 0x000e240000000800 */
[----:B0-----:R-:W-:-:S05]  /*0050*/  IMAD R9, R0, UR4, R9 ;  /* 0x0000000400097c24 */ /* 0x001fca000f8e0209 */
[----:B-1----:R-:W-:-:S13]  /*0060*/  ISETP.GE.AND P0, PT, R9, UR5, PT ;  /* 0x0000000509007c0c */ /* 0x002fda000bf06270 */
[----:B------:R-:W-:Y:S05]  /*0070*/  @P0 EXIT ;  /* 0x000000000000094d */ /* 0x000fea0003800000 */
[----:B------:R-:W0:Y:S01]  /*0080*/  LDC.64 R2, c[0x0][0x380] ;  /* 0x0000e000ff027b82 */ /* 0x000e220000000a00 */
[----:B------:R-:W1:Y:S07]  /*0090*/  LDCU.64 UR4, c[0x0][0x358] ;  /* 0x00006b00ff0477ac */ /* 0x000e6e0008000a00 */
[----:B------:R-:W2:Y:S08]  /*00a0*/  LDC.64 R4, c[0x0][0x388] ;  /* 0x0000e200ff047b82 */ /* 0x000eb00000000a00 */
[----:B------:R-:W3:Y:S01]  /*00b0*/  LDC.64 R6, c[0x0][0x390] ;  /* 0x0000e400ff067b82 */ /* 0x000ee20000000a00 */
[----:B0-----:R-:W-:-:S06]  /*00c0*/  IMAD.WIDE R2, R9, 0x4, R2 ;  /* 0x0000000409027825 */ /* 0x001fcc00078e0202 */
[----:B-1----:R-:W4:Y:S01]  /*00d0*/  LDG.E R2, desc[UR4][R2.64] ;  /* 0x0000000402027981 */ /* 0x002f22000c1e1900 */
[----:B--2---:R-:W-:-:S06]  /*00e0*/  IMAD.WIDE R4, R9, 0x4, R4 ;  /* 0x0000000409047825 */ /* 0x004fcc00078e0204 */
[----:B------:R-:W4:Y:S01]  /*00f0*/  LDG.E R5, desc[UR4][R4.64] ;  /* 0x0000000404057981 */ /* 0x000f22000c1e1900 */
[----:B---3--:R-:W-:-:S04]  /*0100*/  IMAD.WIDE R6, R9, 0x4, R6 ;  /* 0x0000000409067825 */ /* 0x008fc800078e0206 */
[----:B----4-:R-:W-:-:S05]  /*0110*/  FMUL R9, R2, R5 ;  /* 0x0000000502097220 */ /* 0x010fca0000400000 */
[----:B------:R-:W-:Y:S01]  /*0120*/  STG.E desc[UR4][R6.64], R9 ;  /* 0x0000000906007986 */ /* 0x000fe2000c101904 */
[----:B------:R-:W-:Y:S05]  /*0130*/  EXIT ;  /* 0x000000000000794d */ /* 0x000fea0003800000 */
.L_x_0:
[----:B------:R-:W-:-:S00]  /*0140*/  BRA `(.L_x_0) ;  /* 0xfffffffc00fc7947 */ /* 0x000fc0000383ffff */
[----:B------:R-:W-:-:S00]  /*0150*/  NOP ;  /* 0x0000000000007918 */ /* 0x000fc00000000000 */
        /* <DEDUP_REMOVED lines=10> */
.L_x_1:


//--------------------- .nv.shared.reserved.0     --------------------------
	.section	.nv.shared.reserved.0,"aw",@nobits
	.weak		__nv_reservedSMEM_offset_0_alias
	.size		__nv_reservedSMEM_offset_0_alias, 0, 64
	.other		__nv_reservedSMEM_offset_0_alias,@"STO_CUDA_RESERVED_SHARED STV_DEFAULT"
__nv_reservedSMEM_offset_0_alias:
	.zero		0
	.zero		64


//--------------------- .nv.constant0._Z14multiplyArraysPfS_S_i --------------------------
	.section	.nv.constant0._Z14multiplyArraysPfS_S_i,"a",@progbits
	.sectionflags	@""
	.align	4
.nv.constant0._Z14multiplyArraysPfS_S_i:
	.zero		924


//--------------------- SYMBOLS --------------------------

	.type		.nv.reservedSmem.offset0,@object
	.size		.nv.reservedSmem.offset0,0x4
